//
// Generated by NVIDIA NVVM Compiler
//
// Compiler Build ID: CL-36424714
// Cuda compilation tools, release 13.0, V13.0.88
// Based on NVVM 20.0.0
//

.version 9.0
.target sm_100
.address_size 64

	// .globl	_Z9transposePKfPf

.visible .entry _Z9transposePKfPf(
	.param .u64 .ptr .align 1 _Z9transposePKfPf_param_0,
	.param .u64 .ptr .align 1 _Z9transposePKfPf_param_1
)
{
	.reg .pred 	%p<6>;
	.reg .b32 	%r<20>;
	.reg .b32 	%f<2>;
	.reg .b64 	%rd<9>;

	ld.param.u64 	%rd1, [_Z9transposePKfPf_param_0];
	ld.param.u64 	%rd2, [_Z9transposePKfPf_param_1];
	mov.u32 	%r4, %ctaid.x;
	mov.u32 	%r5, %ntid.x;
	mov.u32 	%r6, %tid.x;
	mad.lo.s32 	%r1, %r4, %r5, %r6;
	mov.u32 	%r7, %ctaid.y;
	mov.u32 	%r8, %ntid.y;
	mov.u32 	%r9, %tid.y;
	mad.lo.s32 	%r10, %r7, %r8, %r9;
	mov.u32 	%r11, %ctaid.z;
	mov.u32 	%r12, %ntid.z;
	mov.u32 	%r13, %tid.z;
	mad.lo.s32 	%r3, %r11, %r12, %r13;
	setp.gt.s32 	%p1, %r1, 35;
	setp.gt.u32 	%p2, %r10, 23;
	setp.gt.u32 	%p3, %r3, 15;
	or.pred  	%p4, %p2, %p3;
	or.pred  	%p5, %p4, %p1;
	@%p5 bra 	$L__BB0_2;
	cvta.to.global.u64 	%rd3, %rd1;
	cvta.to.global.u64 	%rd4, %rd2;
	shl.b32 	%r14, %r10, 4;
	add.s32 	%r15, %r14, %r3;
	mad.lo.s32 	%r16, %r1, 384, %r15;
	shl.b32 	%r17, %r1, 4;
	add.s32 	%r18, %r17, %r3;
	mad.lo.s32 	%r19, %r10, 576, %r18;
	mul.wide.s32 	%rd5, %r16, 4;
	add.s64 	%rd6, %rd3, %rd5;
	ld.global.nc.f32 	%f1, [%rd6];
	mul.wide.s32 	%rd7, %r19, 4;
	add.s64 	%rd8, %rd4, %rd7;
	st.global.f32 	[%rd8], %f1;
$L__BB0_2:
	ret;

}


// ===== COMPILED SASS (sm_100) =====

	.target	sm_100

	.elftype	@"ET_EXEC"


//--------------------- .note.nv.tkinfo           --------------------------
	.section	.note.nv.tkinfo,"",@"SHT_NOTE"
	.sectionflags	@"SHF_NOTE_NV_TKINFO"
	.tkinfo
        /*0018*/ 	.word	0x00000002
        /*0030*/ 	.string	""
        /*0030*/ 	.string	"ptxas"
        /*0030*/ 	.string	"Cuda compilation tools, release 13.0, V13.0.88"
        /*0030*/ 	.string	"Build cuda_13.0.r13.0/compiler.36424714_0"
        /*0030*/ 	.string	"-arch sm_100 -m 64 "



//--------------------- .note.nv.cuinfo           --------------------------
	.section	.note.nv.cuinfo,"",@"SHT_NOTE"
	.sectionflags	@"SHF_NOTE_NV_CUINFO"
        /*0018*/ 	.short	0x0002
        /*001a*/ 	.short	0x0064
        /*001c*/ 	.short	0x0082
	.zero		2


//--------------------- .nv.info                  --------------------------
	.section	.nv.info,"",@"SHT_CUDA_INFO"
	.align	4


	//----- nvinfo : EIATTR_REGCOUNT
	.align		4
        /*0000*/ 	.byte	0x04, 0x2f
        /*0002*/ 	.short	(.L_1 - .L_0)
	.align		4
.L_0:
        /*0004*/ 	.word	index@(_Z9transposePKfPf)
        /*0008*/ 	.word	0x0000000a


	//----- nvinfo : EIATTR_FRAME_SIZE
	.align		4
.L_1:
        /*000c*/ 	.byte	0x04, 0x11
        /*000e*/ 	.short	(.L_3 - .L_2)
	.align		4
.L_2:
        /*0010*/ 	.word	index@(_Z9transposePKfPf)
        /*0014*/ 	.word	0x00000000


	//----- nvinfo : EIATTR_MIN_STACK_SIZE
	.align		4
.L_3:
        /*0018*/ 	.byte	0x04, 0x12
        /*001a*/ 	.short	(.L_5 - .L_4)
	.align		4
.L_4:
        /*001c*/ 	.word	index@(_Z9transposePKfPf)
        /*0020*/ 	.word	0x00000000
.L_5:


//--------------------- .nv.compat                --------------------------
	.section	.nv.compat,"",@"SHT_CUDA_COMPAT_INFO"
	.align	4
        /*0000*/ 	.byte	0x02, 0x09, 0x00, 0x00, 0x02, 0x02, 0x01, 0x00, 0x02, 0x05, 0x05, 0x00, 0x03, 0x07, 0x01, 0x01
        /*0010*/ 	.byte	0x02, 0x03, 0x00, 0x00, 0x02, 0x06, 0x01, 0x00, 0x04, 0x0b, 0x08, 0x00, 0x09, 0x00, 0x00, 0x00
        /*0020*/ 	.byte	0x00, 0x00, 0x00, 0x00


//--------------------- .nv.info._Z9transposePKfPf --------------------------
	.section	.nv.info._Z9transposePKfPf,"",@"SHT_CUDA_INFO"
	.sectionflags	@""
	.align	4


	//----- nvinfo : EIATTR_CUDA_API_VERSION
	.align		4
        /*0000*/ 	.byte	0x04, 0x37
        /*0002*/ 	.short	(.L_7 - .L_6)
.L_6:
        /*0004*/ 	.word	0x00000082


	//----- nvinfo : EIATTR_KPARAM_INFO
	.align		4
.L_7:
        /*0008*/ 	.byte	0x04, 0x17
        /*000a*/ 	.short	(.L_9 - .L_8)
.L_8:
        /*000c*/ 	.word	0x00000000
        /*0010*/ 	.short	0x0001
        /*0012*/ 	.short	0x0008
        /*0014*/ 	.byte	0x00, 0xf5, 0x21, 0x00


	//----- nvinfo : EIATTR_KPARAM_INFO
	.align		4
.L_9:
        /*0018*/ 	.byte	0x04, 0x17
        /*001a*/ 	.short	(.L_11 - .L_10)
.L_10:
        /*001c*/ 	.word	0x00000000
        /*0020*/ 	.short	0x0000
        /*0022*/ 	.short	0x0000
        /*0024*/ 	.byte	0x00, 0xf5, 0x21, 0x00


	//----- nvinfo : EIATTR_SPARSE_MMA_MASK
	.align		4
.L_11:
        /*0028*/ 	.byte	0x03, 0x50
        /*002a*/ 	.short	0x0000


	//----- nvinfo : EIATTR_MAXREG_COUNT
	.align		4
        /*002c*/ 	.byte	0x03, 0x1b
        /*002e*/ 	.short	0x00ff


	//----- nvinfo : EIATTR_MERCURY_ISA_VERSION
	.align		4
        /*0030*/ 	.byte	0x03, 0x5f
        /*0032*/ 	.short	0x0101


	//----- nvinfo : EIATTR_VRC_CTA_INIT_COUNT
	.align		4
        /*0034*/ 	.byte	0x02, 0x4a
	.zero		1
	.zero		1


	//----- nvinfo : EIATTR_EXIT_INSTR_OFFSETS
	.align		4
        /*0038*/ 	.byte	0x04, 0x1c
        /*003a*/ 	.short	(.L_13 - .L_12)


	//   ....[0]....
.L_12:
        /*003c*/ 	.word	0x00000100


	//   ....[1]....
        /*0040*/ 	.word	0x000001c0


	//----- nvinfo : EIATTR_CBANK_PARAM_SIZE
	.align		4
.L_13:
        /*0044*/ 	.byte	0x03, 0x19
        /*0046*/ 	.short	0x0010


	//----- nvinfo : EIATTR_PARAM_CBANK
	.align		4
        /*0048*/ 	.byte	0x04, 0x0a
        /*004a*/ 	.short	(.L_15 - .L_14)
	.align		4
.L_14:
        /*004c*/ 	.word	index@(.nv.constant0._Z9transposePKfPf)
        /*0050*/ 	.short	0x0380
        /*0052*/ 	.short	0x0010


	//----- nvinfo : EIATTR_SW_WAR
	.align		4
.L_15:
        /*0054*/ 	.byte	0x04, 0x36
        /*0056*/ 	.short	(.L_17 - .L_16)
.L_16:
        /*0058*/ 	.word	0x00000008
.L_17:


//--------------------- .nv.callgraph             --------------------------
	.section	.nv.callgraph,"",@"SHT_CUDA_CALLGRAPH"
	.align	4
	.sectionentsize	8
	.align		4
        /*0000*/ 	.word	0x00000000
	.align		4
        /*0004*/ 	.word	0xffffffff
	.align		4
        /*0008*/ 	.word	0x00000000
	.align		4
        /*000c*/ 	.word	0xfffffffe
	.align		4
        /*0010*/ 	.word	0x00000000
	.align		4
        /*0014*/ 	.word	0xfffffffd
	.align		4
        /*0018*/ 	.word	0x00000000
	.align		4
        /*001c*/ 	.word	0xfffffffc


//--------------------- .text._Z9transposePKfPf   --------------------------
	.section	.text._Z9transposePKfPf,"ax",@progbits
	.align	128
        .global         _Z9transposePKfPf
        .type           _Z9transposePKfPf,@function
        .size           _Z9transposePKfPf,(.L_x_1 - _Z9transposePKfPf)
        .other          _Z9transposePKfPf,@"STO_CUDA_ENTRY STV_DEFAULT"
_Z9transposePKfPf:
.text._Z9transposePKfPf:
[----:B------:R-:W-:Y:S01]  /*0000*/  LDC R1, c[0x0][0x37c] ;  /* 0x0000df00ff017b82 */ /* 0x000fe20000000800 */
[----:B------:R-:W0:Y:S07]  /*0010*/  S2R R2, SR_TID.Z ;  /* 0x0000000000027919 */ /* 0x000e2e0000002300 */
[----:B------:R-:W1:Y:S01]  /*0020*/  LDC R0, c[0x0][0x360] ;  /* 0x0000d800ff007b82 */ /* 0x000e620000000800 */
[----:B------:R-:W2:Y:S01]  /*0030*/  S2R R5, SR_TID.Y ;  /* 0x0000000000057919 */ /* 0x000ea20000002200 */
[----:B------:R-:W1:Y:S06]  /*0040*/  S2R R3, SR_TID.X ;  /* 0x0000000000037919 */ /* 0x000e6c0000002100 */
[----:B------:R-:W2:Y:S08]  /*0050*/  LDC R6, c[0x0][0x364] ;  /* 0x0000d900ff067b82 */ /* 0x000eb00000000800 */
[----:B------:R-:W0:Y:S08]  /*0060*/  S2UR UR6, SR_CTAID.Z ;  /* 0x00000000000679c3 */ /* 0x000e300000002700 */
[----:B------:R-:W0:Y:S08]  /*0070*/  LDC R7, c[0x0][0x368] ;  /* 0x0000da00ff077b82 */ /* 0x000e300000000800 */
[----:B------:R-:W2:Y:S08]  /*0080*/  S2UR UR5, SR_CTAID.Y ;  /* 0x00000000000579c3 */ /* 0x000eb00000002600 */
[----:B------:R-:W1:Y:S01]  /*0090*/  S2UR UR4, SR_CTAID.X ;  /* 0x00000000000479c3 */ /* 0x000e620000002500 */
[----:B0-----:R-:W-:-:S05]  /*00a0*/  IMAD R7, R7, UR6, R2 ;  /* 0x0000000607077c24 */ /* 0x001fca000f8e0202 */
[----:B------:R-:W-:Y:S01]  /*00b0*/  ISETP.GT.U32.AND P0, PT, R7, 0xf, PT ;  /* 0x0000000f0700780c */ /* 0x000fe20003f04070 */
[----:B--2---:R-:W-:-:S05]  /*00c0*/  IMAD R6, R6, UR5, R5 ;  /* 0x0000000506067c24 */ /* 0x004fca000f8e0205 */
[----:B------:R-:W-:Y:S01]  /*00d0*/  ISETP.GT.U32.OR P0, PT, R6, 0x17, P0 ;  /* 0x000000170600780c */ /* 0x000fe20000704470 */
[----:B-1----:R-:W-:-:S05]  /*00e0*/  IMAD R0, R0, UR4, R3 ;  /* 0x0000000400007c24 */ /* 0x002fca000f8e0203 */
[----:B------:R-:W-:-:S13]  /*00f0*/  ISETP.GT.OR P0, PT, R0, 0x23, P0 ;  /* 0x000000230000780c */ /* 0x000fda0000704670 */
[----:B------:R-:W-:Y:S05]  /*0100*/  @P0 EXIT ;  /* 0x000000000000094d */ /* 0x000fea0003800000 */
[----:B------:R-:W0:Y:S01]  /*0110*/  LDC.64 R2, c[0x0][0x380] ;  /* 0x0000e000ff027b82 */ /* 0x000e220000000a00 */
[----:B------:R-:W1:Y:S01]  /*0120*/  LDCU.64 UR4, c[0x0][0x358] ;  /* 0x00006b00ff0477ac */ /* 0x000e620008000a00 */
[----:B------:R-:W-:-:S05]  /*0130*/  LEA R5, R6, R7, 0x4 ;  /* 0x0000000706057211 */ /* 0x000fca00078e20ff */
[----:B------:R-:W-:-:S04]  /*0140*/  IMAD R5, R0, 0x180, R5 ;  /* 0x0000018000057824 */ /* 0x000fc800078e0205 */
[----:B0-----:R-:W-:Y:S02]  /*0150*/  IMAD.WIDE R2, R5, 0x4, R2 ;  /* 0x0000000405027825 */ /* 0x001fe400078e0202 */
[----:B------:R-:W0:Y:S04]  /*0160*/  LDC.64 R4, c[0x0][0x388] ;  /* 0x0000e200ff047b82 */ /* 0x000e280000000a00 */
[----:B-1----:R-:W2:Y:S01]  /*0170*/  LDG.E.CONSTANT R3, desc[UR4][R2.64] ;  /* 0x0000000402037981 */ /* 0x002ea2000c1e9900 */
[----:B------:R-:W-:-:S05]  /*0180*/  LEA R7, R0, R7, 0x4 ;  /* 0x0000000700077211 */ /* 0x000fca00078e20ff */
[----:B------:R-:W-:-:S04]  /*0190*/  IMAD R7, R6, 0x240, R7 ;  /* 0x0000024006077824 */ /* 0x000fc800078e0207 */
[----:B0-----:R-:W-:-:S05]  /*01a0*/  IMAD.WIDE R4, R7, 0x4, R4 ;  /* 0x0000000407047825 */ /* 0x001fca00078e0204 */
[----:B--2---:R-:W-:Y:S01]  /*01b0*/  STG.E desc[UR4][R4.64], R3 ;  /* 0x0000000304007986 */ /* 0x004fe2000c101904 */
[----:B------:R-:W-:Y:S05]  /*01c0*/  EXIT ;  /* 0x000000000000794d */ /* 0x000fea0003800000 */
.L_x_0:
[----:B------:R-:W-:-:S00]  /*01d0*/  BRA `(.L_x_0) ;  /* 0xfffffffc00fc7947 */ /* 0x000fc0000383ffff */
[----:B------:R-:W-:-:S00]  /*01e0*/  NOP ;  /* 0x0000000000007918 */ /* 0x000fc00000000000 */
        /* <DEDUP_REMOVED lines=9> */
.L_x_1:


//--------------------- .nv.shared.reserved.0     --------------------------
	.section	.nv.shared.reserved.0,"aw",@nobits
	.weak		__nv_reservedSMEM_offset_0_alias
	.size		__nv_reservedSMEM_offset_0_alias, 0, 64
	.other		__nv_reservedSMEM_offset_0_alias,@"STO_CUDA_RESERVED_SHARED STV_DEFAULT"
__nv_reservedSMEM_offset_0_alias:
	.zero		0
	.zero		64


//--------------------- .nv.constant0._Z9transposePKfPf --------------------------
	.section	.nv.constant0._Z9transposePKfPf,"a",@progbits
	.sectionflags	@""
	.align	4
.nv.constant0._Z9transposePKfPf:
	.zero		912


//--------------------- SYMBOLS --------------------------

	.type		.nv.reservedSmem.offset0,@object
	.size		.nv.reservedSmem.offset0,0x4
